//
// Generated by NVIDIA NVVM Compiler
//
// Compiler Build ID: CL-36424714
// Cuda compilation tools, release 13.0, V13.0.88
// Based on NVVM 20.0.0
//

.version 9.0
.target sm_100
.address_size 64

	// .globl	_Z14sumMatrixOnGPUPfS_S_ii

.visible .entry _Z14sumMatrixOnGPUPfS_S_ii(
	.param .u64 .ptr .align 1 _Z14sumMatrixOnGPUPfS_S_ii_param_0,
	.param .u64 .ptr .align 1 _Z14sumMatrixOnGPUPfS_S_ii_param_1,
	.param .u64 .ptr .align 1 _Z14sumMatrixOnGPUPfS_S_ii_param_2,
	.param .u32 _Z14sumMatrixOnGPUPfS_S_ii_param_3,
	.param .u32 _Z14sumMatrixOnGPUPfS_S_ii_param_4
)
{
	.reg .pred 	%p<4>;
	.reg .b32 	%r<9>;
	.reg .b32 	%f<4>;
	.reg .b64 	%rd<11>;

	ld.param.u64 	%rd1, [_Z14sumMatrixOnGPUPfS_S_ii_param_0];
	ld.param.u64 	%rd2, [_Z14sumMatrixOnGPUPfS_S_ii_param_1];
	ld.param.u64 	%rd3, [_Z14sumMatrixOnGPUPfS_S_ii_param_2];
	ld.param.u32 	%r2, [_Z14sumMatrixOnGPUPfS_S_ii_param_3];
	ld.param.u32 	%r3, [_Z14sumMatrixOnGPUPfS_S_ii_param_4];
	mov.u32 	%r4, %tid.x;
	mov.u32 	%r5, %ctaid.x;
	mov.u32 	%r6, %ntid.x;
	mad.lo.s32 	%r7, %r5, %r6, %r4;
	mov.u32 	%r8, %ctaid.y;
	mad.lo.s32 	%r1, %r2, %r8, %r7;
	setp.ge.u32 	%p1, %r7, %r2;
	setp.ge.u32 	%p2, %r8, %r3;
	or.pred  	%p3, %p1, %p2;
	@%p3 bra 	$L__BB0_2;
	cvta.to.global.u64 	%rd4, %rd1;
	cvta.to.global.u64 	%rd5, %rd2;
	cvta.to.global.u64 	%rd6, %rd3;
	mul.wide.u32 	%rd7, %r1, 4;
	add.s64 	%rd8, %rd4, %rd7;
	ld.global.f32 	%f1, [%rd8];
	add.s64 	%rd9, %rd5, %rd7;
	ld.global.f32 	%f2, [%rd9];
	add.f32 	%f3, %f1, %f2;
	add.s64 	%rd10, %rd6, %rd7;
	st.global.f32 	[%rd10], %f3;
$L__BB0_2:
	ret;

}


// ===== COMPILED SASS (sm_100) =====

	.target	sm_100

	.elftype	@"ET_EXEC"


//--------------------- .note.nv.tkinfo           --------------------------
	.section	.note.nv.tkinfo,"",@"SHT_NOTE"
	.sectionflags	@"SHF_NOTE_NV_TKINFO"
	.tkinfo
        /*0018*/ 	.word	0x00000002
        /*0030*/ 	.string	""
        /*0030*/ 	.string	"ptxas"
        /*0030*/ 	.string	"Cuda compilation tools, release 13.0, V13.0.88"
        /*0030*/ 	.string	"Build cuda_13.0.r13.0/compiler.36424714_0"
        /*0030*/ 	.string	"-arch sm_100 -m 64 "



//--------------------- .note.nv.cuinfo           --------------------------
	.section	.note.nv.cuinfo,"",@"SHT_NOTE"
	.sectionflags	@"SHF_NOTE_NV_CUINFO"
        /*0018*/ 	.short	0x0002
        /*001a*/ 	.short	0x0064
        /*001c*/ 	.short	0x0082
	.zero		2


//--------------------- .nv.info                  --------------------------
	.section	.nv.info,"",@"SHT_CUDA_INFO"
	.align	4


	//----- nvinfo : EIATTR_REGCOUNT
	.align		4
        /*0000*/ 	.byte	0x04, 0x2f
        /*0002*/ 	.short	(.L_1 - .L_0)
	.align		4
.L_0:
        /*0004*/ 	.word	index@(_Z14sumMatrixOnGPUPfS_S_ii)
        /*0008*/ 	.word	0x0000000c


	//----- nvinfo : EIATTR_FRAME_SIZE
	.align		4
.L_1:
        /*000c*/ 	.byte	0x04, 0x11
        /*000e*/ 	.short	(.L_3 - .L_2)
	.align		4
.L_2:
        /*0010*/ 	.word	index@(_Z14sumMatrixOnGPUPfS_S_ii)
        /*0014*/ 	.word	0x00000000


	//----- nvinfo : EIATTR_MIN_STACK_SIZE
	.align		4
.L_3:
        /*0018*/ 	.byte	0x04, 0x12
        /*001a*/ 	.short	(.L_5 - .L_4)
	.align		4
.L_4:
        /*001c*/ 	.word	index@(_Z14sumMatrixOnGPUPfS_S_ii)
        /*0020*/ 	.word	0x00000000
.L_5:


//--------------------- .nv.compat                --------------------------
	.section	.nv.compat,"",@"SHT_CUDA_COMPAT_INFO"
	.align	4
        /*0000*/ 	.byte	0x02, 0x09, 0x00, 0x00, 0x02, 0x02, 0x01, 0x00, 0x02, 0x05, 0x05, 0x00, 0x03, 0x07, 0x01, 0x01
        /*0010*/ 	.byte	0x02, 0x03, 0x00, 0x00, 0x02, 0x06, 0x01, 0x00, 0x04, 0x0b, 0x08, 0x00, 0x09, 0x00, 0x00, 0x00
        /*0020*/ 	.byte	0x00, 0x00, 0x00, 0x00


//--------------------- .nv.info._Z14sumMatrixOnGPUPfS_S_ii --------------------------
	.section	.nv.info._Z14sumMatrixOnGPUPfS_S_ii,"",@"SHT_CUDA_INFO"
	.sectionflags	@""
	.align	4


	//----- nvinfo : EIATTR_CUDA_API_VERSION
	.align		4
        /*0000*/ 	.byte	0x04, 0x37
        /*0002*/ 	.short	(.L_7 - .L_6)
.L_6:
        /*0004*/ 	.word	0x00000082


	//----- nvinfo : EIATTR_KPARAM_INFO
	.align		4
.L_7:
        /*0008*/ 	.byte	0x04, 0x17
        /*000a*/ 	.short	(.L_9 - .L_8)
.L_8:
        /*000c*/ 	.word	0x00000000
        /*0010*/ 	.short	0x0004
        /*0012*/ 	.short	0x001c
        /*0014*/ 	.byte	0x00, 0xf0, 0x11, 0x00


	//----- nvinfo : EIATTR_KPARAM_INFO
	.align		4
.L_9:
        /*0018*/ 	.byte	0x04, 0x17
        /*001a*/ 	.short	(.L_11 - .L_10)
.L_10:
        /*001c*/ 	.word	0x00000000
        /*0020*/ 	.short	0x0003
        /*0022*/ 	.short	0x0018
        /*0024*/ 	.byte	0x00, 0xf0, 0x11, 0x00


	//----- nvinfo : EIATTR_KPARAM_INFO
	.align		4
.L_11:
        /*0028*/ 	.byte	0x04, 0x17
        /*002a*/ 	.short	(.L_13 - .L_12)
.L_12:
        /*002c*/ 	.word	0x00000000
        /*0030*/ 	.short	0x0002
        /*0032*/ 	.short	0x0010
        /*0034*/ 	.byte	0x00, 0xf5, 0x21, 0x00


	//----- nvinfo : EIATTR_KPARAM_INFO
	.align		4
.L_13:
        /*0038*/ 	.byte	0x04, 0x17
        /*003a*/ 	.short	(.L_15 - .L_14)
.L_14:
        /*003c*/ 	.word	0x00000000
        /*0040*/ 	.short	0x0001
        /*0042*/ 	.short	0x0008
        /*0044*/ 	.byte	0x00, 0xf5, 0x21, 0x00


	//----- nvinfo : EIATTR_KPARAM_INFO
	.align		4
.L_15:
        /*0048*/ 	.byte	0x04, 0x17
        /*004a*/ 	.short	(.L_17 - .L_16)
.L_16:
        /*004c*/ 	.word	0x00000000
        /*0050*/ 	.short	0x0000
        /*0052*/ 	.short	0x0000
        /*0054*/ 	.byte	0x00, 0xf5, 0x21, 0x00


	//----- nvinfo : EIATTR_SPARSE_MMA_MASK
	.align		4
.L_17:
        /*0058*/ 	.byte	0x03, 0x50
        /*005a*/ 	.short	0x0000


	//----- nvinfo : EIATTR_MAXREG_COUNT
	.align		4
        /*005c*/ 	.byte	0x03, 0x1b
        /*005e*/ 	.short	0x00ff


	//----- nvinfo : EIATTR_MERCURY_ISA_VERSION
	.align		4
        /*0060*/ 	.byte	0x03, 0x5f
        /*0062*/ 	.short	0x0101


	//----- nvinfo : EIATTR_VRC_CTA_INIT_COUNT
	.align		4
        /*0064*/ 	.byte	0x02, 0x4a
	.zero		1
	.zero		1


	//----- nvinfo : EIATTR_EXIT_INSTR_OFFSETS
	.align		4
        /*0068*/ 	.byte	0x04, 0x1c
        /*006a*/ 	.short	(.L_19 - .L_18)


	//   ....[0]....
.L_18:
        /*006c*/ 	.word	0x000000a0


	//   ....[1]....
        /*0070*/ 	.word	0x00000160


	//----- nvinfo : EIATTR_CBANK_PARAM_SIZE
	.align		4
.L_19:
        /*0074*/ 	.byte	0x03, 0x19
        /*0076*/ 	.short	0x0020


	//----- nvinfo : EIATTR_PARAM_CBANK
	.align		4
        /*0078*/ 	.byte	0x04, 0x0a
        /*007a*/ 	.short	(.L_21 - .L_20)
	.align		4
.L_20:
        /*007c*/ 	.word	index@(.nv.constant0._Z14sumMatrixOnGPUPfS_S_ii)
        /*0080*/ 	.short	0x0380
        /*0082*/ 	.short	0x0020


	//----- nvinfo : EIATTR_SW_WAR
	.align		4
.L_21:
        /*0084*/ 	.byte	0x04, 0x36
        /*0086*/ 	.short	(.L_23 - .L_22)
.L_22:
        /*0088*/ 	.word	0x00000008
.L_23:


//--------------------- .nv.callgraph             --------------------------
	.section	.nv.callgraph,"",@"SHT_CUDA_CALLGRAPH"
	.align	4
	.sectionentsize	8
	.align		4
        /*0000*/ 	.word	0x00000000
	.align		4
        /*0004*/ 	.word	0xffffffff
	.align		4
        /*0008*/ 	.word	0x00000000
	.align		4
        /*000c*/ 	.word	0xfffffffe
	.align		4
        /*0010*/ 	.word	0x00000000
	.align		4
        /*0014*/ 	.word	0xfffffffd
	.align		4
        /*0018*/ 	.word	0x00000000
	.align		4
        /*001c*/ 	.word	0xfffffffc


//--------------------- .text._Z14sumMatrixOnGPUPfS_S_ii --------------------------
	.section	.text._Z14sumMatrixOnGPUPfS_S_ii,"ax",@progbits
	.align	128
        .global         _Z14sumMatrixOnGPUPfS_S_ii
        .type           _Z14sumMatrixOnGPUPfS_S_ii,@function
        .size           _Z14sumMatrixOnGPUPfS_S_ii,(.L_x_1 - _Z14sumMatrixOnGPUPfS_S_ii)
        .other          _Z14sumMatrixOnGPUPfS_S_ii,@"STO_CUDA_ENTRY STV_DEFAULT"
_Z14sumMatrixOnGPUPfS_S_ii:
.text._Z14sumMatrixOnGPUPfS_S_ii:
[----:B------:R-:W-:Y:S01]  /*0000*/  LDC R1, c[0x0][0x37c] ;  /* 0x0000df00ff017b82 */ /* 0x000fe20000000800 */
[----:B------:R-:W0:Y:S07]  /*0010*/  S2R R3, SR_TID.X ;  /* 0x0000000000037919 */ /* 0x000e2e0000002100 */
[----:B------:R-:W0:Y:S08]  /*0020*/  S2UR UR4, SR_CTAID.X ;  /* 0x00000000000479c3 */ /* 0x000e300000002500 */
[----:B------:R-:W0:Y:S08]  /*0030*/  LDC R0, c[0x0][0x360] ;  /* 0x0000d800ff007b82 */ /* 0x000e300000000800 */
[----:B------:R-:W1:Y:S08]  /*0040*/  S2UR UR5, SR_CTAID.Y ;  /* 0x00000000000579c3 */ /* 0x000e700000002600 */
[----:B------:R-:W1:Y:S01]  /*0050*/  LDC.64 R4, c[0x0][0x398] ;  /* 0x0000e600ff047b82 */ /* 0x000e620000000a00 */
[----:B0-----:R-:W-:Y:S01]  /*0060*/  IMAD R3, R0, UR4, R3 ;  /* 0x0000000400037c24 */ /* 0x001fe2000f8e0203 */
[----:B-1----:R-:W-:-:S03]  /*0070*/  ISETP.LE.U32.AND P0, PT, R5, UR5, PT ;  /* 0x0000000505007c0c */ /* 0x002fc6000bf03070 */
[----:B------:R-:W-:Y:S01]  /*0080*/  IMAD R9, R4, UR5, R3 ;  /* 0x0000000504097c24 */ /* 0x000fe2000f8e0203 */
[----:B------:R-:W-:-:S13]  /*0090*/  ISETP.GE.U32.OR P0, PT, R3, R4, P0 ;  /* 0x000000040300720c */ /* 0x000fda0000706470 */
[----:B------:R-:W-:Y:S05]  /*00a0*/  @P0 EXIT ;  /* 0x000000000000094d */ /* 0x000fea0003800000 */
[----:B------:R-:W0:Y:S01]  /*00b0*/  LDC.64 R2, c[0x0][0x380] ;  /* 0x0000e000ff027b82 */ /* 0x000e220000000a00 */
[----:B------:R-:W1:Y:S07]  /*00c0*/  LDCU.64 UR4, c[0x0][0x358] ;  /* 0x00006b00ff0477ac */ /* 0x000e6e0008000a00 */
[----:B------:R-:W2:Y:S08]  /*00d0*/  LDC.64 R4, c[0x0][0x388] ;  /* 0x0000e200ff047b82 */ /* 0x000eb00000000a00 */
[----:B------:R-:W3:Y:S01]  /*00e0*/  LDC.64 R6, c[0x0][0x390] ;  /* 0x0000e400ff067b82 */ /* 0x000ee20000000a00 */
[----:B0-----:R-:W-:-:S06]  /*00f0*/  IMAD.WIDE.U32 R2, R9, 0x4, R2 ;  /* 0x0000000409027825 */ /* 0x001fcc00078e0002 */
[----:B-1----:R-:W4:Y:S01]  /*0100*/  LDG.E R2, desc[UR4][R2.64] ;  /* 0x0000000402027981 */ /* 0x002f22000c1e1900 */
[----:B--2---:R-:W-:-:S06]  /*0110*/  IMAD.WIDE.U32 R4, R9, 0x4, R4 ;  /* 0x0000000409047825 */ /* 0x004fcc00078e0004 */
[----:B------:R-:W4:Y:S01]  /*0120*/  LDG.E R5, desc[UR4][R4.64] ;  /* 0x0000000404057981 */ /* 0x000f22000c1e1900 */
[----:B---3--:R-:W-:-:S04]  /*0130*/  IMAD.WIDE.U32 R6, R9, 0x4, R6 ;  /* 0x0000000409067825 */ /* 0x008fc800078e0006 */
[----:B----4-:R-:W-:-:S05]  /*0140*/  FADD R9, R2, R5 ;  /* 0x0000000502097221 */ /* 0x010fca0000000000 */
[----:B------:R-:W-:Y:S01]  /*0150*/  STG.E desc[UR4][R6.64], R9 ;  /* 0x0000000906007986 */ /* 0x000fe2000c101904 */
[----:B------:R-:W-:Y:S05]  /*0160*/  EXIT ;  /* 0x000000000000794d */ /* 0x000fea0003800000 */
.L_x_0:
[----:B------:R-:W-:-:S00]  /*0170*/  BRA `(.L_x_0) ;  /* 0xfffffffc00fc7947 */ /* 0x000fc0000383ffff */
[----:B------:R-:W-:-:S00]  /*0180*/  NOP ;  /* 0x0000000000007918 */ /* 0x000fc00000000000 */
[----:B------:R-:W-:-:S00]  /*0190*/  NOP ;  /* 0x0000000000007918 */ /* 0x000fc00000000000 */
[----:B------:R-:W-:-:S00]  /*01a0*/  NOP ;  /* 0x0000000000007918 */ /* 0x000fc00000000000 */
[----:B------:R-:W-:-:S00]  /*01b0*/  NOP ;  /* 0x0000000000007918 */ /* 0x000fc00000000000 */
[----:B------:R-:W-:-:S00]  /*01c0*/  NOP ;  /* 0x0000000000007918 */ /* 0x000fc00000000000 */
[----:B------:R-:W-:-:S00]  /*01d0*/  NOP ;  /* 0x0000000000007918 */ /* 0x000fc00000000000 */
[----:B------:R-:W-:-:S00]  /*01e0*/  NOP ;  /* 0x0000000000007918 */ /* 0x000fc00000000000 */
[----:B------:R-:W-:-:S00]  /*01f0*/  NOP ;  /* 0x0000000000007918 */ /* 0x000fc00000000000 */
.L_x_1:


//--------------------- .nv.shared.reserved.0     --------------------------
	.section	.nv.shared.reserved.0,"aw",@nobits
	.weak		__nv_reservedSMEM_offset_0_alias
	.size		__nv_reservedSMEM_offset_0_alias, 0, 64
	.other		__nv_reservedSMEM_offset_0_alias,@"STO_CUDA_RESERVED_SHARED STV_DEFAULT"
__nv_reservedSMEM_offset_0_alias:
	.zero		0
	.zero		64


//--------------------- .nv.constant0._Z14sumMatrixOnGPUPfS_S_ii --------------------------
	.section	.nv.constant0._Z14sumMatrixOnGPUPfS_S_ii,"a",@progbits
	.sectionflags	@""
	.align	4
.nv.constant0._Z14sumMatrixOnGPUPfS_S_ii:
	.zero		928


//--------------------- SYMBOLS --------------------------

	.type		.nv.reservedSmem.offset0,@object
	.size		.nv.reservedSmem.offset0,0x4
